	.headerflags	@"EF_CUDA_TEXMODE_UNIFIED EF_CUDA_64BIT_ADDRESS EF_CUDA_ACCELERATORS EF_CUDA_SM90 EF_CUDA_VIRTUAL_SM(EF_CUDA_SM90)"
	.elftype	@"ET_EXEC"


//--------------------- .nv.info                  --------------------------
	.section	.nv.info,"",@"SHT_CUDA_INFO"
	.align	4


	//----- nvinfo : EIATTR_REGCOUNT
	.align		4
        /*0000*/ 	.byte	0x04, 0x2f
        /*0002*/ 	.short	(.L_3 - .L_2)
	.align		4
.L_2:
        /*0004*/ 	.word	index@(triton_poi_fused__native_batch_norm_legit_no_training_silu_39)
        /*0008*/ 	.word	0x0000001a


	//----- nvinfo : EIATTR_MIN_STACK_SIZE
	.align		4
.L_3:
        /*000c*/ 	.byte	0x04, 0x12
        /*000e*/ 	.short	(.L_5 - .L_4)
	.align		4
.L_4:
        /*0010*/ 	.word	index@(triton_poi_fused__native_batch_norm_legit_no_training_silu_39)
        /*0014*/ 	.word	0x00000000


	//----- nvinfo : EIATTR_FRAME_SIZE
	.align		4
.L_5:
        /*0018*/ 	.byte	0x04, 0x11
        /*001a*/ 	.short	(.L_7 - .L_6)
	.align		4
.L_6:
        /*001c*/ 	.word	index@(triton_poi_fused__native_batch_norm_legit_no_training_silu_39)
        /*0020*/ 	.word	0x00000000


	//----- nvinfo : EIATTR_MIN_STACK_SIZE
	.align		4
.L_7:
        /*0024*/ 	.byte	0x04, 0x12
        /*0026*/ 	.short	(.L_9 - .L_8)
	.align		4
.L_8:
        /*0028*/ 	.word	index@(triton_poi_fused__native_batch_norm_legit_no_training_silu_39)
        /*002c*/ 	.word	0x00000000
.L_9:


//--------------------- .nv.info.triton_poi_fused__native_batch_norm_legit_no_training_silu_39 --------------------------
	.section	.nv.info.triton_poi_fused__native_batch_norm_legit_no_training_silu_39,"",@"SHT_CUDA_INFO"
	.sectionflags	@""
	.align	4


	//----- nvinfo : EIATTR_CUDA_API_VERSION
	.align		4
        /*0000*/ 	.byte	0x04, 0x37
        /*0002*/ 	.short	(.L_11 - .L_10)
.L_10:
        /*0004*/ 	.word	0x0000007c


	//----- nvinfo : EIATTR_KPARAM_INFO
	.align		4
.L_11:
        /*0008*/ 	.byte	0x04, 0x17
        /*000a*/ 	.short	(.L_13 - .L_12)
.L_12:
        /*000c*/ 	.word	0x00000000
        /*0010*/ 	.short	0x0007
        /*0012*/ 	.short	0x0034
        /*0014*/ 	.byte	0x00, 0xf0, 0x11, 0x00


	//----- nvinfo : EIATTR_KPARAM_INFO
	.align		4
.L_13:
        /*0018*/ 	.byte	0x04, 0x17
        /*001a*/ 	.short	(.L_15 - .L_14)
.L_14:
        /*001c*/ 	.word	0x00000000
        /*0020*/ 	.short	0x0006
        /*0022*/ 	.short	0x0030
        /*0024*/ 	.byte	0x00, 0xf0, 0x11, 0x00


	//----- nvinfo : EIATTR_KPARAM_INFO
	.align		4
.L_15:
        /*0028*/ 	.byte	0x04, 0x17
        /*002a*/ 	.short	(.L_17 - .L_16)
.L_16:
        /*002c*/ 	.word	0x00000000
        /*0030*/ 	.short	0x0005
        /*0032*/ 	.short	0x0028
        /*0034*/ 	.byte	0x00, 0xf4, 0x21, 0x00


	//----- nvinfo : EIATTR_KPARAM_INFO
	.align		4
.L_17:
        /*0038*/ 	.byte	0x04, 0x17
        /*003a*/ 	.short	(.L_19 - .L_18)
.L_18:
        /*003c*/ 	.word	0x00000000
        /*0040*/ 	.short	0x0004
        /*0042*/ 	.short	0x0020
        /*0044*/ 	.byte	0x00, 0xf4, 0x21, 0x00


	//----- nvinfo : EIATTR_KPARAM_INFO
	.align		4
.L_19:
        /*0048*/ 	.byte	0x04, 0x17
        /*004a*/ 	.short	(.L_21 - .L_20)
.L_20:
        /*004c*/ 	.word	0x00000000
        /*0050*/ 	.short	0x0003
        /*0052*/ 	.short	0x0018
        /*0054*/ 	.byte	0x00, 0xf4, 0x21, 0x00


	//----- nvinfo : EIATTR_KPARAM_INFO
	.align		4
.L_21:
        /*0058*/ 	.byte	0x04, 0x17
        /*005a*/ 	.short	(.L_23 - .L_22)
.L_22:
        /*005c*/ 	.word	0x00000000
        /*0060*/ 	.short	0x0002
        /*0062*/ 	.short	0x0010
        /*0064*/ 	.byte	0x00, 0xf4, 0x21, 0x00


	//----- nvinfo : EIATTR_KPARAM_INFO
	.align		4
.L_23:
        /*0068*/ 	.byte	0x04, 0x17
        /*006a*/ 	.short	(.L_25 - .L_24)
.L_24:
        /*006c*/ 	.word	0x00000000
        /*0070*/ 	.short	0x0001
        /*0072*/ 	.short	0x0008
        /*0074*/ 	.byte	0x00, 0xf4, 0x21, 0x00


	//----- nvinfo : EIATTR_KPARAM_INFO
	.align		4
.L_25:
        /*0078*/ 	.byte	0x04, 0x17
        /*007a*/ 	.short	(.L_27 - .L_26)
.L_26:
        /*007c*/ 	.word	0x00000000
        /*0080*/ 	.short	0x0000
        /*0082*/ 	.short	0x0000
        /*0084*/ 	.byte	0x00, 0xf4, 0x21, 0x00


	//----- nvinfo : EIATTR_SPARSE_MMA_MASK
	.align		4
.L_27:
        /*0088*/ 	.byte	0x03, 0x50
        /*008a*/ 	.short	0x0000


	//----- nvinfo : EIATTR_MAXREG_COUNT
	.align		4
        /*008c*/ 	.byte	0x03, 0x1b
        /*008e*/ 	.short	0x00ff


	//----- nvinfo : EIATTR_EXIT_INSTR_OFFSETS
	.align		4
        /*0090*/ 	.byte	0x04, 0x1c
        /*0092*/ 	.short	(.L_29 - .L_28)


	//   ....[0]....
.L_28:
        /*0094*/ 	.word	0x00000700


	//   ....[1]....
        /*0098*/ 	.word	0x000007d0


	//----- nvinfo : EIATTR_REQNTID
	.align		4
.L_29:
        /*009c*/ 	.byte	0x04, 0x10
        /*009e*/ 	.short	(.L_31 - .L_30)
.L_30:
        /*00a0*/ 	.word	0x00000080
        /*00a4*/ 	.word	0x00000001
        /*00a8*/ 	.word	0x00000001


	//----- nvinfo : EIATTR_CBANK_PARAM_SIZE
	.align		4
.L_31:
        /*00ac*/ 	.byte	0x03, 0x19
        /*00ae*/ 	.short	0x0038


	//----- nvinfo : EIATTR_PARAM_CBANK
	.align		4
        /*00b0*/ 	.byte	0x04, 0x0a
        /*00b2*/ 	.short	(.L_33 - .L_32)
	.align		4
.L_32:
        /*00b4*/ 	.word	index@(.nv.constant0.triton_poi_fused__native_batch_norm_legit_no_training_silu_39)
        /*00b8*/ 	.short	0x0210
        /*00ba*/ 	.short	0x0038


	//----- nvinfo : EIATTR_SW_WAR
	.align		4
.L_33:
        /*00bc*/ 	.byte	0x04, 0x36
        /*00be*/ 	.short	(.L_35 - .L_34)
.L_34:
        /*00c0*/ 	.word	0x00000008
.L_35:


//--------------------- .nv.callgraph             --------------------------
	.section	.nv.callgraph,"",@"SHT_CUDA_CALLGRAPH"
	.align	4
	.sectionentsize	8
	.align		4
        /*0000*/ 	.word	0x00000000
	.align		4
        /*0004*/ 	.word	0xffffffff
	.align		4
        /*0008*/ 	.word	0x00000000
	.align		4
        /*000c*/ 	.word	0xfffffffe
	.align		4
        /*0010*/ 	.word	0x00000000
	.align		4
        /*0014*/ 	.word	0xfffffffd
	.align		4
        /*0018*/ 	.word	0x00000000
	.align		4
        /*001c*/ 	.word	0xfffffffc


//--------------------- .nv.constant4             --------------------------
	.section	.nv.constant4,"a",@progbits
	.align	8
	.align		8
.nv.constant4:
        /*0000*/ 	.dword	_$_str
	.align		8
        /*0008*/ 	.dword	_$_str_$_2


//--------------------- .text.triton_poi_fused__native_batch_norm_legit_no_training_silu_39 --------------------------
	.section	.text.triton_poi_fused__native_batch_norm_legit_no_training_silu_39,"ax",@progbits
	.sectionflags	@"SHF_BARRIERS=1"
	.align	128
        .global         triton_poi_fused__native_batch_norm_legit_no_training_silu_39
        .type           triton_poi_fused__native_batch_norm_legit_no_training_silu_39,@function
        .size           triton_poi_fused__native_batch_norm_legit_no_training_silu_39,(.L_x_1 - triton_poi_fused__native_batch_norm_legit_no_training_silu_39)
        .other          triton_poi_fused__native_batch_norm_legit_no_training_silu_39,@"STO_CUDA_ENTRY STV_DEFAULT"
triton_poi_fused__native_batch_norm_legit_no_training_silu_39:
.text.triton_poi_fused__native_batch_norm_legit_no_training_silu_39:
[----:B------:R-:W0:Y:S01]  /*0000*/  LDC R1, c[0x0][0x28] ;  /* 0x00000a00ff017b82 */ /* 0x000e220000000800 */
[----:B------:R-:W1:Y:S07]  /*0010*/  S2R R10, SR_TID.X ;  /* 0x00000000000a7919 */ /* 0x000e6e0000002100 */
[----:B------:R-:W2:Y:S01]  /*0020*/  S2UR UR4, SR_CTAID.X ;  /* 0x00000000000479c3 */ /* 0x000ea20000002500 */
[----:B------:R-:W-:Y:S01]  /*0030*/  CS2R R6, SRZ ;  /* 0x0000000000067805 */ /* 0x000fe2000001ff00 */
[----:B------:R-:W-:Y:S01]  /*0040*/  ULDC.64 UR8, c[0x0][0x208] ;  /* 0x0000820000087ab9 */ /* 0x000fe20000000a00 */
[----:B------:R-:W3:Y:S05]  /*0050*/  S2R R0, SR_CTAID.Y ;  /* 0x0000000000007919 */ /* 0x000eea0000002600 */
[----:B------:R-:W4:Y:S08]  /*0060*/  LDC.64 R2, c[0x0][0x220] ;  /* 0x00008800ff027b82 */ /* 0x000f300000000a00 */
[----:B------:R-:W5:Y:S01]  /*0070*/  LDC.64 R14, c[0x0][0x210] ;  /* 0x00008400ff0e7b82 */ /* 0x000f620000000a00 */
[----:B--2---:R-:W-:-:S07]  /*0080*/  USHF.L.U32 UR4, UR4, 0x2, URZ ;  /* 0x0000000204047899 */ /* 0x004fce000800063f */
[----:B------:R-:W2:Y:S01]  /*0090*/  LDC.64 R18, c[0x0][0x218] ;  /* 0x00008600ff127b82 */ /* 0x000ea20000000a00 */
[----:B-1----:R-:W-:-:S07]  /*00a0*/  LOP3.LUT R8, R10, 0x1, RZ, 0xc0, !PT ;  /* 0x000000010a087812 */ /* 0x002fce00078ec0ff */
[----:B------:R-:W1:Y:S01]  /*00b0*/  LDC.64 R16, c[0x0][0x230] ;  /* 0x00008c00ff107b82 */ /* 0x000e620000000a00 */
[----:B------:R-:W-:-:S04]  /*00c0*/  LEA R11, R8, UR4, 0x1 ;  /* 0x00000004080b7c11 */ /* 0x000fc8000f8e08ff */
[C---:B------:R-:W-:Y:S01]  /*00d0*/  ISETP.GE.AND P1, PT, R11.reuse, 0x200, PT ;  /* 0x000002000b00780c */ /* 0x040fe20003f26270 */
[----:B----4-:R-:W-:Y:S02]  /*00e0*/  IMAD.WIDE R2, R11, 0x4, R2 ;  /* 0x000000040b027825 */ /* 0x010fe400078e0202 */
[----:B------:R-:W4:Y:S10]  /*00f0*/  LDC.64 R12, c[0x0][0x228] ;  /* 0x00008a00ff0c7b82 */ /* 0x000f340000000a00 */
[----:B------:R1:W5:Y:S01]  /*0100*/  @!P1 LDG.E.EL.64 R6, desc[UR8][R2.64] ;  /* 0x0000000802069981 */ /* 0x000362000c2e1b00 */
[----:B------:R-:W-:Y:S01]  /*0110*/  SHF.R.U32.HI R9, RZ, 0x1, R10 ;  /* 0x00000001ff097819 */ /* 0x000fe2000001160a */
[----:B---3--:R-:W-:-:S02]  /*0120*/  IMAD.SHL.U32 R0, R0, 0x40, RZ ;  /* 0x0000004000007824 */ /* 0x008fc400078e00ff */
[----:B--2---:R-:W-:Y:S01]  /*0130*/  IMAD.WIDE R20, R11, 0x4, R18 ;  /* 0x000000040b147825 */ /* 0x004fe200078e0212 */
[----:B------:R-:W-:-:S03]  /*0140*/  SGXT.U32 R9, R9, 0x6 ;  /* 0x000000060909781a */ /* 0x000fc60000000000 */
[C---:B-1----:R-:W-:Y:S01]  /*0150*/  IMAD.WIDE R22, R11.reuse, 0x4, R16 ;  /* 0x000000040b167825 */ /* 0x042fe200078e0210 */
[----:B------:R-:W-:Y:S02]  /*0160*/  LOP3.LUT R4, R0, R9, RZ, 0xfc, !PT ;  /* 0x0000000900047212 */ /* 0x000fe400078efcff */
[----:B0-----:R-:W-:Y:S02]  /*0170*/  CS2R R2, SRZ ;  /* 0x0000000000027805 */ /* 0x001fe4000001ff00 */
[C---:B------:R-:W-:Y:S01]  /*0180*/  ISETP.LT.AND P0, PT, R4.reuse, 0x40, !P1 ;  /* 0x000000400400780c */ /* 0x040fe20004f01270 */
[----:B------:R-:W-:Y:S02]  /*0190*/  IMAD R5, R4, 0x200, R11 ;  /* 0x0000020004057824 */ /* 0x000fe400078e020b */
[----:B----4-:R-:W-:-:S04]  /*01a0*/  IMAD.WIDE R12, R11, 0x4, R12 ;  /* 0x000000040b0c7825 */ /* 0x010fc800078e020c */
[----:B-----5:R-:W-:Y:S01]  /*01b0*/  IMAD.WIDE R14, R5, 0x4, R14 ;  /* 0x00000004050e7825 */ /* 0x020fe200078e020e */
[----:B------:R-:W-:-:S05]  /*01c0*/  CS2R R4, SRZ ;  /* 0x0000000000047805 */ /* 0x000fca000001ff00 */
[----:B------:R-:W2:Y:S04]  /*01d0*/  @P0 LDG.E.EL.64 R2, desc[UR8][R14.64] ;  /* 0x000000080e020981 */ /* 0x000ea8000c2e1b00 */
[----:B------:R0:W2:Y:S01]  /*01e0*/  @!P1 LDG.E.EL.64 R4, desc[UR8][R20.64] ;  /* 0x0000000814049981 */ /* 0x0000a2000c2e1b00 */
[----:B------:R-:W-:Y:S02]  /*01f0*/  CS2R R18, SRZ ;  /* 0x0000000000127805 */ /* 0x000fe4000001ff00 */
[----:B------:R-:W-:-:S04]  /*0200*/  CS2R R16, SRZ ;  /* 0x0000000000107805 */ /* 0x000fc8000001ff00 */
[----:B------:R1:W3:Y:S04]  /*0210*/  @!P1 LDG.E.EL.64 R18, desc[UR8][R12.64] ;  /* 0x000000080c129981 */ /* 0x0002e8000c2e1b00 */
[----:B------:R-:W3:Y:S01]  /*0220*/  @!P1 LDG.E.EL.64 R16, desc[UR8][R22.64] ;  /* 0x0000000816109981 */ /* 0x000ee2000c2e1b00 */
[----:B------:R-:W4:Y:S01]  /*0230*/  S2UR UR6, SR_CgaCtaId ;  /* 0x00000000000679c3 */ /* 0x000f220000008800 */
[----:B------:R-:W-:Y:S02]  /*0240*/  UMOV UR5, 0x400 ;  /* 0x0000040000057882 */ /* 0x000fe40000000000 */
[----:B----4-:R-:W-:Y:S01]  /*0250*/  UPRMT UR5, UR6, 0x654, UR5 ;  /* 0x0000065406057896 */ /* 0x010fe20008000005 */
[----:B------:R-:W-:Y:S01]  /*0260*/  FADD R6, R6, 0.0010000000474974513054 ;  /* 0x3a83126f06067421 */ /* 0x000fe20000000000 */
[----:B------:R-:W-:-:S03]  /*0270*/  FADD R7, R7, 0.0010000000474974513054 ;  /* 0x3a83126f07077421 */ /* 0x000fc60000000000 */
[----:B------:R-:W4:Y:S08]  /*0280*/  MUFU.SQRT R11, R6 ;  /* 0x00000006000b7308 */ /* 0x000f300000002000 */
[----:B0-----:R-:W0:Y:S01]  /*0290*/  MUFU.SQRT R20, R7 ;  /* 0x0000000700147308 */ /* 0x001e220000002000 */
[C---:B----4-:R-:W-:Y:S02]  /*02a0*/  FSETP.GT.AND P0, PT, R11.reuse, 8.50705917302346158658e+37, PT ;  /* 0x7e8000000b00780b */ /* 0x050fe40003f04000 */
[----:B------:R-:W-:-:S02]  /*02b0*/  FSETP.GEU.AND P2, PT, R11, 1.175494350822287508e-38, PT ;  /* 0x008000000b00780b */ /* 0x000fc40003f4e000 */
[C---:B0-----:R-:W-:Y:S02]  /*02c0*/  FSETP.GT.AND P1, PT, R20.reuse, 8.50705917302346158658e+37, PT ;  /* 0x7e8000001400780b */ /* 0x041fe40003f24000 */
[----:B------:R-:W-:-:S07]  /*02d0*/  FSETP.GEU.AND P3, PT, R20, 1.175494350822287508e-38, PT ;  /* 0x008000001400780b */ /* 0x000fce0003f6e000 */
[----:B------:R-:W-:Y:S01]  /*02e0*/  @P0 FMUL R11, R11, 0.25 ;  /* 0x3e8000000b0b0820 */ /* 0x000fe20000400000 */
[----:B------:R-:W-:-:S03]  /*02f0*/  HFMA2.MMA R6, -RZ, RZ, 1.625, 0 ;  /* 0x3e800000ff067435 */ /* 0x000fc600000001ff */
[----:B------:R-:W-:Y:S01]  /*0300*/  @!P2 FMUL R11, R11, 16777216 ;  /* 0x4b8000000b0ba820 */ /* 0x000fe20000400000 */
[----:B------:R-:W-:-:S05]  /*0310*/  @P1 FMUL R20, R20, 0.25 ;  /* 0x3e80000014141820 */ /* 0x000fca0000400000 */
[----:B------:R-:W0:Y:S01]  /*0320*/  MUFU.RCP R11, R11 ;  /* 0x0000000b000b7308 */ /* 0x000e220000001000 */
[----:B------:R-:W-:Y:S01]  /*0330*/  @!P3 FMUL R20, R20, 16777216 ;  /* 0x4b8000001414b820 */ /* 0x000fe20000400000 */
[----:B-1----:R-:W-:-:S06]  /*0340*/  FSEL R12, R6, 1, P0 ;  /* 0x3f800000060c7808 */ /* 0x002fcc0000000000 */
[----:B------:R-:W1:Y:S01]  /*0350*/  MUFU.RCP R20, R20 ;  /* 0x0000001400147308 */ /* 0x000e620000001000 */
[----:B------:R-:W-:Y:S01]  /*0360*/  @!P2 FMUL R12, R12, 16777216 ;  /* 0x4b8000000c0ca820 */ /* 0x000fe20000400000 */
[----:B------:R-:W-:Y:S01]  /*0370*/  FSEL R13, R6, 1, P1 ;  /* 0x3f800000060d7808 */ /* 0x000fe20000800000 */
[----:B--2---:R-:W-:Y:S02]  /*0380*/  FADD R2, -R4, R2 ;  /* 0x0000000204027221 */ /* 0x004fe40000000100 */
[----:B0-----:R-:W-:Y:S02]  /*0390*/  FMUL R7, R11, R12 ;  /* 0x0000000c0b077220 */ /* 0x001fe40000400000 */
[----:B------:R-:W-:Y:S01]  /*03a0*/  @!P3 FMUL R13, R13, 16777216 ;  /* 0x4b8000000d0db820 */ /* 0x000fe20000400000 */
[----:B------:R-:W-:Y:S01]  /*03b0*/  FADD R3, -R5, R3 ;  /* 0x0000000305037221 */ /* 0x000fe20000000100 */
[----:B------:R-:W-:Y:S02]  /*03c0*/  FMUL R7, R2, R7 ;  /* 0x0000000702077220 */ /* 0x000fe40000400000 */
[----:B-1----:R-:W-:-:S02]  /*03d0*/  FMUL R2, R20, R13 ;  /* 0x0000000d14027220 */ /* 0x002fc40000400000 */
[----:B---3--:R-:W-:Y:S02]  /*03e0*/  FFMA R16, R7, R18, R16 ;  /* 0x0000001207107223 */ /* 0x008fe40000000010 */
[----:B------:R-:W-:Y:S02]  /*03f0*/  FMUL R2, R3, R2 ;  /* 0x0000000203027220 */ /* 0x000fe40000400000 */
[----:B------:R-:W-:Y:S02]  /*0400*/  FADD R3, RZ, -R16 ;  /* 0x80000010ff037221 */ /* 0x000fe40000000000 */
[----:B------:R-:W-:Y:S02]  /*0410*/  FFMA R17, R2, R19, R17 ;  /* 0x0000001302117223 */ /* 0x000fe40000000011 */
[----:B------:R-:W-:Y:S02]  /*0420*/  FMUL R3, R3, 1.4426950216293334961 ;  /* 0x3fb8aa3b03037820 */ /* 0x000fe40000400000 */
[----:B------:R-:W-:-:S04]  /*0430*/  FADD R2, RZ, -R17 ;  /* 0x80000011ff027221 */ /* 0x000fc80000000000 */
[----:B------:R-:W-:Y:S01]  /*0440*/  FMUL R4, R2, 1.4426950216293334961 ;  /* 0x3fb8aa3b02047820 */ /* 0x000fe20000400000 */
[----:B------:R-:W-:-:S04]  /*0450*/  FSETP.GEU.AND P0, PT, R3, -126, PT ;  /* 0xc2fc00000300780b */ /* 0x000fc80003f0e000 */
[----:B------:R-:W-:-:S09]  /*0460*/  FSETP.GEU.AND P1, PT, R4, -126, PT ;  /* 0xc2fc00000400780b */ /* 0x000fd20003f2e000 */
[----:B------:R-:W-:-:S04]  /*0470*/  @!P0 FMUL R3, R3, 0.5 ;  /* 0x3f00000003038820 */ /* 0x000fc80000400000 */
[----:B------:R-:W-:Y:S01]  /*0480*/  @!P1 FMUL R4, R4, 0.5 ;  /* 0x3f00000004049820 */ /* 0x000fe20000400000 */
[----:B------:R-:W0:Y:S08]  /*0490*/  MUFU.EX2 R2, R3 ;  /* 0x0000000300027308 */ /* 0x000e300000000800 */
[----:B------:R-:W1:Y:S01]  /*04a0*/  MUFU.EX2 R5, R4 ;  /* 0x0000000400057308 */ /* 0x000e620000000800 */
[----:B0-----:R-:W-:-:S04]  /*04b0*/  @!P0 FMUL R2, R2, R2 ;  /* 0x0000000202028220 */ /* 0x001fc80000400000 */
[----:B------:R-:W-:Y:S01]  /*04c0*/  FADD R7, R2, 1 ;  /* 0x3f80000002077421 */ /* 0x000fe20000000000 */
[----:B-1----:R-:W-:-:S04]  /*04d0*/  @!P1 FMUL R5, R5, R5 ;  /* 0x0000000505059220 */ /* 0x002fc80000400000 */
[----:B------:R-:W-:Y:S01]  /*04e0*/  FADD R5, R5, 1 ;  /* 0x3f80000005057421 */ /* 0x000fe20000000000 */
[----:B------:R-:W-:-:S04]  /*04f0*/  FSETP.GT.AND P0, PT, R7, 8.50705917302346158658e+37, PT ;  /* 0x7e8000000700780b */ /* 0x000fc80003f04000 */
[----:B------:R-:W-:-:S09]  /*0500*/  FSETP.GT.AND P1, PT, R5, 8.50705917302346158658e+37, PT ;  /* 0x7e8000000500780b */ /* 0x000fd20003f24000 */
[----:B------:R-:W-:-:S04]  /*0510*/  @P0 FMUL R7, R7, 0.25 ;  /* 0x3e80000007070820 */ /* 0x000fc80000400000 */
[----:B------:R-:W-:Y:S02]  /*0520*/  @P1 FMUL R5, R5, 0.25 ;  /* 0x3e80000005051820 */ /* 0x000fe40000400000 */
[----:B------:R-:W0:Y:S08]  /*0530*/  MUFU.RCP R7, R7 ;  /* 0x0000000700077308 */ /* 0x000e300000001000 */
[----:B------:R-:W1:Y:S01]  /*0540*/  MUFU.RCP R5, R5 ;  /* 0x0000000500057308 */ /* 0x000e620000001000 */
[----:B------:R-:W-:-:S02]  /*0550*/  SHF.L.U32 R4, R8, 0x7, RZ ;  /* 0x0000000708047819 */ /* 0x000fc400000006ff */
[----:B------:R-:W-:Y:S02]  /*0560*/  LEA R12, R8, UR5, 0x4 ;  /* 0x00000005080c7c11 */ /* 0x000fe4000f8e20ff */
[C---:B------:R-:W-:Y:S02]  /*0570*/  FSEL R8, R6.reuse, 1, P0 ;  /* 0x3f80000006087808 */ /* 0x040fe40000000000 */
[----:B------:R-:W-:Y:S02]  /*0580*/  FSEL R6, R6, 1, P1 ;  /* 0x3f80000006067808 */ /* 0x000fe40000800000 */
[C---:B------:R-:W-:Y:S01]  /*0590*/  LOP3.LUT R9, R4.reuse, R9, RZ, 0xfc, !PT ;  /* 0x0000000904097212 */ /* 0x040fe200078efcff */
[----:B0-----:R-:W-:Y:S01]  /*05a0*/  FMUL R7, R7, R8 ;  /* 0x0000000807077220 */ /* 0x001fe20000400000 */
[----:B------:R-:W-:Y:S01]  /*05b0*/  LEA.HI R4, R4, UR5, RZ, 0x1d ;  /* 0x0000000504047c11 */ /* 0x000fe2000f8fe8ff */
[----:B-1----:R-:W-:Y:S02]  /*05c0*/  FMUL R6, R5, R6 ;  /* 0x0000000605067220 */ /* 0x002fe40000400000 */
[----:B------:R-:W-:-:S02]  /*05d0*/  IMAD R12, R9, 0x4, R12 ;  /* 0x00000004090c7824 */ /* 0x000fc400078e020c */
[----:B------:R-:W-:Y:S01]  /*05e0*/  FMUL R7, R16, R7 ;  /* 0x0000000710077220 */ /* 0x000fe20000400000 */
[----:B------:R-:W-:Y:S01]  /*05f0*/  LEA R9, R9, R4, 0x2 ;  /* 0x0000000409097211 */ /* 0x000fe200078e10ff */
[----:B------:R-:W-:Y:S01]  /*0600*/  FMUL R6, R17, R6 ;  /* 0x0000000611067220 */ /* 0x000fe20000400000 */
[----:B------:R-:W-:Y:S02]  /*0610*/  SHF.R.U32.HI R2, RZ, 0x5, R10 ;  /* 0x00000005ff027819 */ /* 0x000fe4000001160a */
[----:B------:R0:W-:Y:S02]  /*0620*/  STS [R12], R7 ;  /* 0x000000070c007388 */ /* 0x0001e40000000800 */
[----:B------:R-:W-:Y:S02]  /*0630*/  SGXT.U32 R2, R2, 0x2 ;  /* 0x000000020202781a */ /* 0x000fe40000000000 */
[----:B------:R0:W-:Y:S01]  /*0640*/  STS [R9+0x108], R6 ;  /* 0x0001080609007388 */ /* 0x0001e20000000800 */
[----:B------:R-:W-:Y:S01]  /*0650*/  IMAD.SHL.U32 R3, R10, 0x2, RZ ;  /* 0x000000020a037824 */ /* 0x000fe200078e00ff */
[----:B------:R-:W-:-:S04]  /*0660*/  LOP3.LUT R4, R2, UR4, RZ, 0xfc, !PT ;  /* 0x0000000402047c12 */ /* 0x000fc8000f8efcff */
[----:B------:R-:W-:Y:S01]  /*0670*/  LOP3.LUT R0, R0, 0x3e, R3, 0xf8, !PT ;  /* 0x0000003e00007812 */ /* 0x000fe200078ef803 */
[----:B------:R-:W-:Y:S01]  /*0680*/  BAR.SYNC.DEFER_BLOCKING 0x0 ;  /* 0x0000000000007b1d */ /* 0x000fe20000010000 */
[----:B------:R-:W-:Y:S02]  /*0690*/  ISETP.GE.AND P0, PT, R4, 0x200, PT ;  /* 0x000002000400780c */ /* 0x000fe40003f06270 */
[----:B------:R-:W-:Y:S02]  /*06a0*/  SHF.R.U32.HI R2, RZ, 0x2, R10 ;  /* 0x00000002ff027819 */ /* 0x000fe4000001160a */
[----:B------:R-:W-:Y:S01]  /*06b0*/  ISETP.LT.AND P0, PT, R0, 0x40, !P0 ;  /* 0x000000400000780c */ /* 0x000fe20004701270 */
[----:B------:R-:W-:Y:S01]  /*06c0*/  IMAD.SHL.U32 R10, R10, 0x8, RZ ;  /* 0x000000080a0a7824 */ /* 0x000fe200078e00ff */
[----:B------:R-:W-:-:S04]  /*06d0*/  LOP3.LUT R2, R2, 0x18, RZ, 0xc0, !PT ;  /* 0x0000001802027812 */ /* 0x000fc800078ec0ff */
[----:B------:R-:W-:-:S04]  /*06e0*/  LOP3.LUT R3, R10, 0x3f8, RZ, 0xc0, !PT ;  /* 0x000003f80a037812 */ /* 0x000fc800078ec0ff */
[----:B------:R-:W-:-:S03]  /*06f0*/  IADD3 R8, R3, UR5, R2 ;  /* 0x0000000503087c10 */ /* 0x000fc6000fffe002 */
[----:B0-----:R-:W-:Y:S05]  /*0700*/  @!P0 EXIT ;  /* 0x000000000000894d */ /* 0x001fea0003800000 */
[----:B------:R-:W0:Y:S01]  /*0710*/  LDS.64 R8, [R8] ;  /* 0x0000000008087984 */ /* 0x000e220000000a00 */
[----:B------:R-:W-:Y:S01]  /*0720*/  SHF.R.S32.HI R5, RZ, 0x1f, R0 ;  /* 0x0000001fff057819 */ /* 0x000fe20000011400 */
[----:B------:R-:W1:Y:S03]  /*0730*/  LDC.64 R2, c[0x0][0x238] ;  /* 0x00008e00ff027b82 */ /* 0x000e660000000a00 */
[----:B------:R-:W-:-:S04]  /*0740*/  LEA.HI R5, R5, R0, RZ, 0x4 ;  /* 0x0000000005057211 */ /* 0x000fc800078f20ff */
[C---:B------:R-:W-:Y:S01]  /*0750*/  LOP3.LUT R7, R5.reuse, 0xfffffff0, RZ, 0xc0, !PT ;  /* 0xfffffff005077812 */ /* 0x040fe200078ec0ff */
[----:B------:R-:W-:-:S03]  /*0760*/  IMAD.SHL.U32 R5, R5, 0x200, RZ ;  /* 0x0000020005057824 */ /* 0x000fc600078e00ff */
[----:B------:R-:W-:Y:S02]  /*0770*/  IADD3 R7, R0, -R7, RZ ;  /* 0x8000000700077210 */ /* 0x000fe40007ffe0ff */
[----:B------:R-:W-:Y:S02]  /*0780*/  LOP3.LUT R0, R5, 0xffffe000, RZ, 0xc0, !PT ;  /* 0xffffe00005007812 */ /* 0x000fe400078ec0ff */
[----:B------:R-:W-:-:S05]  /*0790*/  LEA R7, R4, R7, 0x4 ;  /* 0x0000000704077211 */ /* 0x000fca00078e20ff */
[----:B------:R-:W-:-:S04]  /*07a0*/  IMAD.IADD R7, R7, 0x1, R0 ;  /* 0x0000000107077824 */ /* 0x000fc800078e0200 */
[----:B-1----:R-:W-:-:S05]  /*07b0*/  IMAD.WIDE R2, R7, 0x4, R2 ;  /* 0x0000000407027825 */ /* 0x002fca00078e0202 */
[----:B0-----:R-:W-:Y:S01]  /*07c0*/  STG.E.64 desc[UR8][R2.64], R8 ;  /* 0x0000000802007986 */ /* 0x001fe2000c101b08 */
[----:B------:R-:W-:Y:S05]  /*07d0*/  EXIT ;  /* 0x000000000000794d */ /* 0x000fea0003800000 */
.L_x_0:
[----:B------:R-:W-:-:S00]  /*07e0*/  BRA `(.L_x_0) ;  /* 0xfffffffc00fc7947 */ /* 0x000fc0000383ffff */
[----:B------:R-:W-:-:S00]  /*07f0*/  NOP ;  /* 0x0000000000007918 */ /* 0x000fc00000000000 */
        /* <DEDUP_REMOVED lines=8> */
.L_x_1:


//--------------------- .nv.global.init           --------------------------
	.section	.nv.global.init,"aw",@progbits
.nv.global.init:
	.type		_$_str,@object
	.size		_$_str,(_$_str_$_2 - _$_str)
_$_str:
        /*0000*/ 	.byte	0x5f, 0x5f, 0x43, 0x55, 0x44, 0x41, 0x5f, 0x46, 0x54, 0x5a, 0x00
	.type		_$_str_$_2,@object
	.size		_$_str_$_2,(.L_1 - _$_str_$_2)
_$_str_$_2:
        /*000b*/ 	.byte	0x5f, 0x5f, 0x43, 0x55, 0x44, 0x41, 0x5f, 0x50, 0x52, 0x45, 0x43, 0x5f, 0x53, 0x51, 0x52, 0x54
        /*001b*/ 	.byte	0x00
.L_1:


//--------------------- .nv.shared.triton_poi_fused__native_batch_norm_legit_no_training_silu_39 --------------------------
	.section	.nv.shared.triton_poi_fused__native_batch_norm_legit_no_training_silu_39,"aw",@nobits
	.sectionflags	@""
	.align	16
	.zero		1024


//--------------------- .nv.constant0.triton_poi_fused__native_batch_norm_legit_no_training_silu_39 --------------------------
	.section	.nv.constant0.triton_poi_fused__native_batch_norm_legit_no_training_silu_39,"a",@progbits
	.sectionflags	@""
	.align	4
.nv.constant0.triton_poi_fused__native_batch_norm_legit_no_training_silu_39:
	.zero		584
